//
// Generated by NVIDIA NVVM Compiler
//
// Compiler Build ID: CL-36424714
// Cuda compilation tools, release 13.0, V13.0.88
// Based on NVVM 20.0.0
//

.version 9.0
.target sm_100
.address_size 64

	// .globl	_Z17conv2d_vectorizedPfS_S_iiii

.visible .entry _Z17conv2d_vectorizedPfS_S_iiii(
	.param .u64 .ptr .align 1 _Z17conv2d_vectorizedPfS_S_iiii_param_0,
	.param .u64 .ptr .align 1 _Z17conv2d_vectorizedPfS_S_iiii_param_1,
	.param .u64 .ptr .align 1 _Z17conv2d_vectorizedPfS_S_iiii_param_2,
	.param .u32 _Z17conv2d_vectorizedPfS_S_iiii_param_3,
	.param .u32 _Z17conv2d_vectorizedPfS_S_iiii_param_4,
	.param .u32 _Z17conv2d_vectorizedPfS_S_iiii_param_5,
	.param .u32 _Z17conv2d_vectorizedPfS_S_iiii_param_6
)
{
	.reg .pred 	%p<28>;
	.reg .b32 	%r<91>;
	.reg .b32 	%f<99>;
	.reg .b64 	%rd<41>;

	ld.param.u64 	%rd9, [_Z17conv2d_vectorizedPfS_S_iiii_param_0];
	ld.param.u64 	%rd10, [_Z17conv2d_vectorizedPfS_S_iiii_param_1];
	ld.param.u32 	%r28, [_Z17conv2d_vectorizedPfS_S_iiii_param_3];
	ld.param.u32 	%r29, [_Z17conv2d_vectorizedPfS_S_iiii_param_4];
	ld.param.u32 	%r30, [_Z17conv2d_vectorizedPfS_S_iiii_param_5];
	ld.param.u32 	%r31, [_Z17conv2d_vectorizedPfS_S_iiii_param_6];
	cvta.to.global.u64 	%rd1, %rd10;
	cvta.to.global.u64 	%rd2, %rd9;
	mov.u32 	%r32, %ctaid.x;
	mov.u32 	%r33, %ntid.x;
	mov.u32 	%r34, %tid.x;
	mad.lo.s32 	%r1, %r32, %r33, %r34;
	mov.u32 	%r35, %ctaid.y;
	mov.u32 	%r36, %ntid.y;
	mov.u32 	%r37, %tid.y;
	mad.lo.s32 	%r38, %r35, %r36, %r37;
	mov.u32 	%r3, %ctaid.z;
	sub.s32 	%r39, %r28, %r29;
	div.s32 	%r40, %r39, %r30;
	max.s32 	%r41, %r1, %r38;
	setp.gt.s32 	%p1, %r41, %r40;
	setp.ge.s32 	%p2, %r3, %r31;
	or.pred  	%p3, %p2, %p1;
	@%p3 bra 	$L__BB0_45;
	mul.lo.s32 	%r5, %r30, %r1;
	setp.lt.s32 	%p4, %r29, 1;
	mov.f32 	%f77, 0f00000000;
	@%p4 bra 	$L__BB0_44;
	mul.lo.s32 	%r6, %r28, %r3;
	and.b32  	%r7, %r29, 7;
	and.b32  	%r8, %r29, 3;
	and.b32  	%r9, %r29, 2147483640;
	and.b32  	%r10, %r29, 1;
	mul.lo.s32 	%r11, %r30, %r38;
	mov.f32 	%f77, 0f00000000;
	mov.b32 	%r86, 0;
$L__BB0_3:
	setp.lt.u32 	%p5, %r29, 8;
	add.s32 	%r13, %r86, %r11;
	add.s32 	%r44, %r13, %r6;
	mul.lo.s32 	%r14, %r44, %r28;
	mul.lo.s32 	%r15, %r86, %r29;
	mov.b32 	%r89, 0;
	@%p5 bra 	$L__BB0_22;
	mov.b32 	%r87, 0;
	cvt.u64.u32 	%rd14, %r15;
$L__BB0_5:
	.pragma "nounroll";
	add.s32 	%r17, %r87, %r5;
	max.s32 	%r46, %r13, %r17;
	setp.ge.s32 	%p6, %r46, %r28;
	add.s32 	%r47, %r17, %r14;
	mul.wide.s32 	%rd11, %r47, 4;
	add.s64 	%rd3, %rd2, %rd11;
	@%p6 bra 	$L__BB0_7;
	add.s32 	%r48, %r87, %r15;
	ld.global.f32 	%f43, [%rd3];
	mul.wide.u32 	%rd12, %r48, 4;
	add.s64 	%rd13, %rd1, %rd12;
	ld.global.f32 	%f44, [%rd13];
	fma.rn.f32 	%f77, %f43, %f44, %f77;
$L__BB0_7:
	add.s32 	%r49, %r17, 1;
	max.s32 	%r50, %r13, %r49;
	setp.ge.s32 	%p7, %r50, %r28;
	cvt.u64.u32 	%rd15, %r87;
	add.s64 	%rd16, %rd15, %rd14;
	shl.b64 	%rd17, %rd16, 2;
	add.s64 	%rd4, %rd1, %rd17;
	@%p7 bra 	$L__BB0_9;
	ld.global.f32 	%f45, [%rd3+4];
	ld.global.f32 	%f46, [%rd4+4];
	fma.rn.f32 	%f77, %f45, %f46, %f77;
$L__BB0_9:
	add.s32 	%r51, %r17, 2;
	max.s32 	%r52, %r13, %r51;
	setp.ge.s32 	%p8, %r52, %r28;
	@%p8 bra 	$L__BB0_11;
	ld.global.f32 	%f47, [%rd3+8];
	ld.global.f32 	%f48, [%rd4+8];
	fma.rn.f32 	%f77, %f47, %f48, %f77;
$L__BB0_11:
	add.s32 	%r53, %r17, 3;
	max.s32 	%r54, %r13, %r53;
	setp.ge.s32 	%p9, %r54, %r28;
	@%p9 bra 	$L__BB0_13;
	ld.global.f32 	%f49, [%rd3+12];
	ld.global.f32 	%f50, [%rd4+12];
	fma.rn.f32 	%f77, %f49, %f50, %f77;
$L__BB0_13:
	add.s32 	%r55, %r17, 4;
	max.s32 	%r56, %r13, %r55;
	setp.ge.s32 	%p10, %r56, %r28;
	@%p10 bra 	$L__BB0_15;
	ld.global.f32 	%f51, [%rd3+16];
	ld.global.f32 	%f52, [%rd4+16];
	fma.rn.f32 	%f77, %f51, %f52, %f77;
$L__BB0_15:
	add.s32 	%r57, %r17, 5;
	max.s32 	%r58, %r13, %r57;
	setp.ge.s32 	%p11, %r58, %r28;
	@%p11 bra 	$L__BB0_17;
	ld.global.f32 	%f53, [%rd3+20];
	ld.global.f32 	%f54, [%rd4+20];
	fma.rn.f32 	%f77, %f53, %f54, %f77;
$L__BB0_17:
	add.s32 	%r59, %r17, 6;
	max.s32 	%r60, %r13, %r59;
	setp.ge.s32 	%p12, %r60, %r28;
	@%p12 bra 	$L__BB0_19;
	ld.global.f32 	%f55, [%rd3+24];
	ld.global.f32 	%f56, [%rd4+24];
	fma.rn.f32 	%f77, %f55, %f56, %f77;
$L__BB0_19:
	add.s32 	%r61, %r17, 7;
	max.s32 	%r62, %r13, %r61;
	setp.ge.s32 	%p13, %r62, %r28;
	@%p13 bra 	$L__BB0_21;
	ld.global.f32 	%f57, [%rd3+28];
	ld.global.f32 	%f58, [%rd4+28];
	fma.rn.f32 	%f77, %f57, %f58, %f77;
$L__BB0_21:
	add.s32 	%r87, %r87, 8;
	setp.ne.s32 	%p14, %r87, %r9;
	mov.u32 	%r89, %r9;
	@%p14 bra 	$L__BB0_5;
$L__BB0_22:
	setp.eq.s32 	%p15, %r7, 0;
	@%p15 bra 	$L__BB0_43;
	add.s32 	%r63, %r7, -1;
	setp.lt.u32 	%p16, %r63, 3;
	@%p16 bra 	$L__BB0_33;
	add.s32 	%r20, %r89, %r5;
	max.s32 	%r65, %r13, %r20;
	setp.ge.s32 	%p17, %r65, %r28;
	add.s32 	%r66, %r20, %r14;
	mul.wide.s32 	%rd18, %r66, 4;
	add.s64 	%rd5, %rd2, %rd18;
	@%p17 bra 	$L__BB0_26;
	add.s32 	%r67, %r89, %r15;
	ld.global.f32 	%f60, [%rd5];
	mul.wide.u32 	%rd19, %r67, 4;
	add.s64 	%rd20, %rd1, %rd19;
	ld.global.f32 	%f61, [%rd20];
	fma.rn.f32 	%f77, %f60, %f61, %f77;
$L__BB0_26:
	add.s32 	%r68, %r20, 1;
	max.s32 	%r69, %r13, %r68;
	setp.ge.s32 	%p18, %r69, %r28;
	cvt.u64.u32 	%rd21, %r15;
	cvt.u64.u32 	%rd22, %r89;
	add.s64 	%rd23, %rd22, %rd21;
	shl.b64 	%rd24, %rd23, 2;
	add.s64 	%rd6, %rd1, %rd24;
	@%p18 bra 	$L__BB0_28;
	ld.global.f32 	%f62, [%rd5+4];
	ld.global.f32 	%f63, [%rd6+4];
	fma.rn.f32 	%f77, %f62, %f63, %f77;
$L__BB0_28:
	add.s32 	%r70, %r20, 2;
	max.s32 	%r71, %r13, %r70;
	setp.ge.s32 	%p19, %r71, %r28;
	@%p19 bra 	$L__BB0_30;
	ld.global.f32 	%f64, [%rd5+8];
	ld.global.f32 	%f65, [%rd6+8];
	fma.rn.f32 	%f77, %f64, %f65, %f77;
$L__BB0_30:
	add.s32 	%r72, %r20, 3;
	max.s32 	%r73, %r13, %r72;
	setp.ge.s32 	%p20, %r73, %r28;
	@%p20 bra 	$L__BB0_32;
	ld.global.f32 	%f66, [%rd5+12];
	ld.global.f32 	%f67, [%rd6+12];
	fma.rn.f32 	%f77, %f66, %f67, %f77;
$L__BB0_32:
	add.s32 	%r89, %r89, 4;
$L__BB0_33:
	setp.eq.s32 	%p21, %r8, 0;
	@%p21 bra 	$L__BB0_43;
	setp.eq.s32 	%p22, %r8, 1;
	@%p22 bra 	$L__BB0_40;
	add.s32 	%r23, %r89, %r5;
	max.s32 	%r74, %r13, %r23;
	setp.ge.s32 	%p23, %r74, %r28;
	add.s32 	%r75, %r23, %r14;
	mul.wide.s32 	%rd25, %r75, 4;
	add.s64 	%rd7, %rd2, %rd25;
	@%p23 bra 	$L__BB0_37;
	add.s32 	%r76, %r89, %r15;
	ld.global.f32 	%f69, [%rd7];
	mul.wide.u32 	%rd26, %r76, 4;
	add.s64 	%rd27, %rd1, %rd26;
	ld.global.f32 	%f70, [%rd27];
	fma.rn.f32 	%f77, %f69, %f70, %f77;
$L__BB0_37:
	add.s32 	%r77, %r23, 1;
	max.s32 	%r78, %r13, %r77;
	setp.ge.s32 	%p24, %r78, %r28;
	@%p24 bra 	$L__BB0_39;
	ld.global.f32 	%f71, [%rd7+4];
	cvt.u64.u32 	%rd28, %r15;
	cvt.u64.u32 	%rd29, %r89;
	add.s64 	%rd30, %rd29, %rd28;
	shl.b64 	%rd31, %rd30, 2;
	add.s64 	%rd32, %rd1, %rd31;
	ld.global.f32 	%f72, [%rd32+4];
	fma.rn.f32 	%f77, %f71, %f72, %f77;
$L__BB0_39:
	add.s32 	%r89, %r89, 2;
$L__BB0_40:
	setp.eq.s32 	%p25, %r10, 0;
	@%p25 bra 	$L__BB0_43;
	add.s32 	%r26, %r89, %r5;
	max.s32 	%r79, %r13, %r26;
	setp.ge.s32 	%p26, %r79, %r28;
	@%p26 bra 	$L__BB0_43;
	add.s32 	%r80, %r26, %r14;
	add.s32 	%r81, %r89, %r15;
	mul.wide.s32 	%rd33, %r80, 4;
	add.s64 	%rd34, %rd2, %rd33;
	ld.global.f32 	%f73, [%rd34];
	mul.wide.u32 	%rd35, %r81, 4;
	add.s64 	%rd36, %rd1, %rd35;
	ld.global.f32 	%f74, [%rd36];
	fma.rn.f32 	%f77, %f73, %f74, %f77;
$L__BB0_43:
	add.s32 	%r86, %r86, 1;
	setp.ne.s32 	%p27, %r86, %r29;
	@%p27 bra 	$L__BB0_3;
$L__BB0_44:
	ld.param.u64 	%rd40, [_Z17conv2d_vectorizedPfS_S_iiii_param_2];
	mad.lo.s32 	%r82, %r3, %r40, %r3;
	add.s32 	%r83, %r82, %r38;
	mad.lo.s32 	%r84, %r83, %r40, %r83;
	add.s32 	%r85, %r84, %r1;
	cvta.to.global.u64 	%rd37, %rd40;
	mul.wide.s32 	%rd38, %r85, 4;
	add.s64 	%rd39, %rd37, %rd38;
	st.global.f32 	[%rd39], %f77;
$L__BB0_45:
	ret;

}


// ===== COMPILED SASS (sm_100) =====

	.target	sm_100

	.elftype	@"ET_EXEC"


//--------------------- .note.nv.tkinfo           --------------------------
	.section	.note.nv.tkinfo,"",@"SHT_NOTE"
	.sectionflags	@"SHF_NOTE_NV_TKINFO"
	.tkinfo
        /*0018*/ 	.word	0x00000002
        /*0030*/ 	.string	""
        /*0030*/ 	.string	"ptxas"
        /*0030*/ 	.string	"Cuda compilation tools, release 13.0, V13.0.88"
        /*0030*/ 	.string	"Build cuda_13.0.r13.0/compiler.36424714_0"
        /*0030*/ 	.string	"-arch sm_100 -m 64 "



//--------------------- .note.nv.cuinfo           --------------------------
	.section	.note.nv.cuinfo,"",@"SHT_NOTE"
	.sectionflags	@"SHF_NOTE_NV_CUINFO"
        /*0018*/ 	.short	0x0002
        /*001a*/ 	.short	0x0064
        /*001c*/ 	.short	0x0082
	.zero		2


//--------------------- .nv.info                  --------------------------
	.section	.nv.info,"",@"SHT_CUDA_INFO"
	.align	4


	//----- nvinfo : EIATTR_REGCOUNT
	.align		4
        /*0000*/ 	.byte	0x04, 0x2f
        /*0002*/ 	.short	(.L_1 - .L_0)
	.align		4
.L_0:
        /*0004*/ 	.word	index@(_Z17conv2d_vectorizedPfS_S_iiii)
        /*0008*/ 	.word	0x00000020


	//----- nvinfo : EIATTR_FRAME_SIZE
	.align		4
.L_1:
        /*000c*/ 	.byte	0x04, 0x11
        /*000e*/ 	.short	(.L_3 - .L_2)
	.align		4
.L_2:
        /*0010*/ 	.word	index@(_Z17conv2d_vectorizedPfS_S_iiii)
        /*0014*/ 	.word	0x00000000


	//----- nvinfo : EIATTR_MIN_STACK_SIZE
	.align		4
.L_3:
        /*0018*/ 	.byte	0x04, 0x12
        /*001a*/ 	.short	(.L_5 - .L_4)
	.align		4
.L_4:
        /*001c*/ 	.word	index@(_Z17conv2d_vectorizedPfS_S_iiii)
        /*0020*/ 	.word	0x00000000
.L_5:


//--------------------- .nv.compat                --------------------------
	.section	.nv.compat,"",@"SHT_CUDA_COMPAT_INFO"
	.align	4
        /*0000*/ 	.byte	0x02, 0x09, 0x00, 0x00, 0x02, 0x02, 0x01, 0x00, 0x02, 0x05, 0x05, 0x00, 0x03, 0x07, 0x01, 0x01
        /*0010*/ 	.byte	0x02, 0x03, 0x00, 0x00, 0x02, 0x06, 0x01, 0x00, 0x04, 0x0b, 0x08, 0x00, 0x09, 0x00, 0x00, 0x00
        /*0020*/ 	.byte	0x00, 0x00, 0x00, 0x00


//--------------------- .nv.info._Z17conv2d_vectorizedPfS_S_iiii --------------------------
	.section	.nv.info._Z17conv2d_vectorizedPfS_S_iiii,"",@"SHT_CUDA_INFO"
	.sectionflags	@""
	.align	4


	//----- nvinfo : EIATTR_CUDA_API_VERSION
	.align		4
        /*0000*/ 	.byte	0x04, 0x37
        /*0002*/ 	.short	(.L_7 - .L_6)
.L_6:
        /*0004*/ 	.word	0x00000082


	//----- nvinfo : EIATTR_KPARAM_INFO
	.align		4
.L_7:
        /*0008*/ 	.byte	0x04, 0x17
        /*000a*/ 	.short	(.L_9 - .L_8)
.L_8:
        /*000c*/ 	.word	0x00000000
        /*0010*/ 	.short	0x0006
        /*0012*/ 	.short	0x0024
        /*0014*/ 	.byte	0x00, 0xf0, 0x11, 0x00


	//----- nvinfo : EIATTR_KPARAM_INFO
	.align		4
.L_9:
        /*0018*/ 	.byte	0x04, 0x17
        /*001a*/ 	.short	(.L_11 - .L_10)
.L_10:
        /*001c*/ 	.word	0x00000000
        /*0020*/ 	.short	0x0005
        /*0022*/ 	.short	0x0020
        /*0024*/ 	.byte	0x00, 0xf0, 0x11, 0x00


	//----- nvinfo : EIATTR_KPARAM_INFO
	.align		4
.L_11:
        /*0028*/ 	.byte	0x04, 0x17
        /*002a*/ 	.short	(.L_13 - .L_12)
.L_12:
        /*002c*/ 	.word	0x00000000
        /*0030*/ 	.short	0x0004
        /*0032*/ 	.short	0x001c
        /*0034*/ 	.byte	0x00, 0xf0, 0x11, 0x00


	//----- nvinfo : EIATTR_KPARAM_INFO
	.align		4
.L_13:
        /*0038*/ 	.byte	0x04, 0x17
        /*003a*/ 	.short	(.L_15 - .L_14)
.L_14:
        /*003c*/ 	.word	0x00000000
        /*0040*/ 	.short	0x0003
        /*0042*/ 	.short	0x0018
        /*0044*/ 	.byte	0x00, 0xf0, 0x11, 0x00


	//----- nvinfo : EIATTR_KPARAM_INFO
	.align		4
.L_15:
        /*0048*/ 	.byte	0x04, 0x17
        /*004a*/ 	.short	(.L_17 - .L_16)
.L_16:
        /*004c*/ 	.word	0x00000000
        /*0050*/ 	.short	0x0002
        /*0052*/ 	.short	0x0010
        /*0054*/ 	.byte	0x00, 0xf5, 0x21, 0x00


	//----- nvinfo : EIATTR_KPARAM_INFO
	.align		4
.L_17:
        /*0058*/ 	.byte	0x04, 0x17
        /*005a*/ 	.short	(.L_19 - .L_18)
.L_18:
        /*005c*/ 	.word	0x00000000
        /*0060*/ 	.short	0x0001
        /*0062*/ 	.short	0x0008
        /*0064*/ 	.byte	0x00, 0xf5, 0x21, 0x00


	//----- nvinfo : EIATTR_KPARAM_INFO
	.align		4
.L_19:
        /*0068*/ 	.byte	0x04, 0x17
        /*006a*/ 	.short	(.L_21 - .L_20)
.L_20:
        /*006c*/ 	.word	0x00000000
        /*0070*/ 	.short	0x0000
        /*0072*/ 	.short	0x0000
        /*0074*/ 	.byte	0x00, 0xf5, 0x21, 0x00


	//----- nvinfo : EIATTR_SPARSE_MMA_MASK
	.align		4
.L_21:
        /*0078*/ 	.byte	0x03, 0x50
        /*007a*/ 	.short	0x0000


	//----- nvinfo : EIATTR_MAXREG_COUNT
	.align		4
        /*007c*/ 	.byte	0x03, 0x1b
        /*007e*/ 	.short	0x00ff


	//----- nvinfo : EIATTR_MERCURY_ISA_VERSION
	.align		4
        /*0080*/ 	.byte	0x03, 0x5f
        /*0082*/ 	.short	0x0101


	//----- nvinfo : EIATTR_VRC_CTA_INIT_COUNT
	.align		4
        /*0084*/ 	.byte	0x02, 0x4a
	.zero		1
	.zero		1


	//----- nvinfo : EIATTR_EXIT_INSTR_OFFSETS
	.align		4
        /*0088*/ 	.byte	0x04, 0x1c
        /*008a*/ 	.short	(.L_23 - .L_22)


	//   ....[0]....
.L_22:
        /*008c*/ 	.word	0x00000280


	//   ....[1]....
        /*0090*/ 	.word	0x00000d30


	//----- nvinfo : EIATTR_CRS_STACK_SIZE
	.align		4
.L_23:
        /*0094*/ 	.byte	0x04, 0x1e
        /*0096*/ 	.short	(.L_25 - .L_24)
.L_24:
        /*0098*/ 	.word	0x00000000


	//----- nvinfo : EIATTR_CBANK_PARAM_SIZE
	.align		4
.L_25:
        /*009c*/ 	.byte	0x03, 0x19
        /*009e*/ 	.short	0x0028


	//----- nvinfo : EIATTR_PARAM_CBANK
	.align		4
        /*00a0*/ 	.byte	0x04, 0x0a
        /*00a2*/ 	.short	(.L_27 - .L_26)
	.align		4
.L_26:
        /*00a4*/ 	.word	index@(.nv.constant0._Z17conv2d_vectorizedPfS_S_iiii)
        /*00a8*/ 	.short	0x0380
        /*00aa*/ 	.short	0x0028


	//----- nvinfo : EIATTR_SW_WAR
	.align		4
.L_27:
        /*00ac*/ 	.byte	0x04, 0x36
        /*00ae*/ 	.short	(.L_29 - .L_28)
.L_28:
        /*00b0*/ 	.word	0x00000008
.L_29:


//--------------------- .nv.callgraph             --------------------------
	.section	.nv.callgraph,"",@"SHT_CUDA_CALLGRAPH"
	.align	4
	.sectionentsize	8
	.align		4
        /*0000*/ 	.word	0x00000000
	.align		4
        /*0004*/ 	.word	0xffffffff
	.align		4
        /*0008*/ 	.word	0x00000000
	.align		4
        /*000c*/ 	.word	0xfffffffe
	.align		4
        /*0010*/ 	.word	0x00000000
	.align		4
        /*0014*/ 	.word	0xfffffffd
	.align		4
        /*0018*/ 	.word	0x00000000
	.align		4
        /*001c*/ 	.word	0xfffffffc


//--------------------- .text._Z17conv2d_vectorizedPfS_S_iiii --------------------------
	.section	.text._Z17conv2d_vectorizedPfS_S_iiii,"ax",@progbits
	.align	128
        .global         _Z17conv2d_vectorizedPfS_S_iiii
        .type           _Z17conv2d_vectorizedPfS_S_iiii,@function
        .size           _Z17conv2d_vectorizedPfS_S_iiii,(.L_x_9 - _Z17conv2d_vectorizedPfS_S_iiii)
        .other          _Z17conv2d_vectorizedPfS_S_iiii,@"STO_CUDA_ENTRY STV_DEFAULT"
_Z17conv2d_vectorizedPfS_S_iiii:
.text._Z17conv2d_vectorizedPfS_S_iiii:
[----:B------:R-:W-:Y:S08]  /*0000*/  LDC R1, c[0x0][0x37c] ;  /* 0x0000df00ff017b82 */ /* 0x000ff00000000800 */
[----:B------:R-:W0:Y:S01]  /*0010*/  LDC R13, c[0x0][0x3a0] ;  /* 0x0000e800ff0d7b82 */ /* 0x000e220000000800 */
[----:B------:R-:W1:Y:S01]  /*0020*/  S2R R7, SR_TID.Y ;  /* 0x0000000000077919 */ /* 0x000e620000002200 */
[----:B------:R-:W2:Y:S06]  /*0030*/  LDCU UR6, c[0x0][0x3a4] ;  /* 0x00007480ff0677ac */ /* 0x000eac0008000800 */
[----:B------:R-:W3:Y:S08]  /*0040*/  LDC.64 R8, c[0x0][0x398] ;  /* 0x0000e600ff087b82 */ /* 0x000ef00000000a00 */
[----:B------:R-:W4:Y:S01]  /*0050*/  S2UR UR4, SR_CTAID.X ;  /* 0x00000000000479c3 */ /* 0x000f220000002500 */
[----:B0-----:R-:W-:-:S07]  /*0060*/  IABS R11, R13 ;  /* 0x0000000d000b7213 */ /* 0x001fce0000000000 */
[----:B------:R-:W1:Y:S01]  /*0070*/  S2UR UR5, SR_CTAID.Y ;  /* 0x00000000000579c3 */ /* 0x000e620000002600 */
[----:B------:R-:W0:Y:S01]  /*0080*/  I2F.RP R0, R11 ;  /* 0x0000000b00007306 */ /* 0x000e220000209400 */
[----:B---3--:R-:W-:-:S07]  /*0090*/  IMAD.IADD R8, R8, 0x1, -R9 ;  /* 0x0000000108087824 */ /* 0x008fce00078e0a09 */
[----:B0-----:R-:W0:Y:S02]  /*00a0*/  MUFU.RCP R0, R0 ;  /* 0x0000000000007308 */ /* 0x001e240000001000 */
[----:B0-----:R-:W-:Y:S01]  /*00b0*/  VIADD R2, R0, 0xffffffe ;  /* 0x0ffffffe00027836 */ /* 0x001fe20000000000 */
[----:B------:R-:W-:Y:S02]  /*00c0*/  IABS R0, R8 ;  /* 0x0000000800007213 */ /* 0x000fe40000000000 */
[----:B------:R-:W-:-:S03]  /*00d0*/  LOP3.LUT R8, R8, R13, RZ, 0x3c, !PT ;  /* 0x0000000d08087212 */ /* 0x000fc600078e3cff */
[----:B------:R0:W3:Y:S01]  /*00e0*/  F2I.FTZ.U32.TRUNC.NTZ R3, R2 ;  /* 0x0000000200037305 */ /* 0x0000e2000021f000 */
[----:B------:R-:W-:Y:S01]  /*00f0*/  ISETP.GE.AND P2, PT, R8, RZ, PT ;  /* 0x000000ff0800720c */ /* 0x000fe20003f46270 */
[----:B0-----:R-:W-:Y:S02]  /*0100*/  IMAD.MOV.U32 R2, RZ, RZ, RZ ;  /* 0x000000ffff027224 */ /* 0x001fe400078e00ff */
[----:B---3--:R-:W-:-:S04]  /*0110*/  IMAD.MOV R4, RZ, RZ, -R3 ;  /* 0x000000ffff047224 */ /* 0x008fc800078e0a03 */
[----:B------:R-:W-:-:S04]  /*0120*/  IMAD R5, R4, R11, RZ ;  /* 0x0000000b04057224 */ /* 0x000fc800078e02ff */
[----:B------:R-:W-:Y:S02]  /*0130*/  IMAD.HI.U32 R3, R3, R5, R2 ;  /* 0x0000000503037227 */ /* 0x000fe400078e0002 */
[----:B------:R-:W4:Y:S01]  /*0140*/  S2R R5, SR_TID.X ;  /* 0x0000000000057919 */ /* 0x000f220000002100 */
[----:B------:R-:W4:Y:S03]  /*0150*/  LDC R2, c[0x0][0x360] ;  /* 0x0000d800ff027b82 */ /* 0x000f260000000800 */
[----:B------:R-:W-:-:S05]  /*0160*/  IMAD.HI.U32 R3, R3, R0, RZ ;  /* 0x0000000003037227 */ /* 0x000fca00078e00ff */
[----:B------:R-:W-:-:S05]  /*0170*/  IADD3 R4, PT, PT, -R3, RZ, RZ ;  /* 0x000000ff03047210 */ /* 0x000fca0007ffe1ff */
[C---:B------:R-:W-:Y:S02]  /*0180*/  IMAD R0, R11.reuse, R4, R0 ;  /* 0x000000040b007224 */ /* 0x040fe400078e0200 */
[----:B------:R-:W1:Y:S03]  /*0190*/  LDC R4, c[0x0][0x364] ;  /* 0x0000d900ff047b82 */ /* 0x000e660000000800 */
[----:B------:R-:W-:-:S13]  /*01a0*/  ISETP.GT.U32.AND P1, PT, R11, R0, PT ;  /* 0x000000000b00720c */ /* 0x000fda0003f24070 */
[----:B------:R-:W-:Y:S02]  /*01b0*/  @!P1 IMAD.IADD R0, R0, 0x1, -R11 ;  /* 0x0000000100009824 */ /* 0x000fe400078e0a0b */
[----:B------:R-:W-:Y:S01]  /*01c0*/  @!P1 VIADD R3, R3, 0x1 ;  /* 0x0000000103039836 */ /* 0x000fe20000000000 */
[----:B------:R-:W-:Y:S01]  /*01d0*/  ISETP.NE.AND P1, PT, R13, RZ, PT ;  /* 0x000000ff0d00720c */ /* 0x000fe20003f25270 */
[----:B----4-:R-:W-:Y:S01]  /*01e0*/  IMAD R2, R2, UR4, R5 ;  /* 0x0000000402027c24 */ /* 0x010fe2000f8e0205 */
[----:B------:R-:W-:Y:S02]  /*01f0*/  ISETP.GE.U32.AND P0, PT, R0, R11, PT ;  /* 0x0000000b0000720c */ /* 0x000fe40003f06070 */
[----:B------:R-:W2:Y:S01]  /*0200*/  S2R R0, SR_CTAID.Z ;  /* 0x0000000000007919 */ /* 0x000ea20000002700 */
[----:B-1----:R-:W-:-:S05]  /*0210*/  IMAD R5, R4, UR5, R7 ;  /* 0x0000000504057c24 */ /* 0x002fca000f8e0207 */
[----:B------:R-:W-:-:S05]  /*0220*/  VIMNMX R4, PT, PT, R2, R5, !PT ;  /* 0x0000000502047248 */ /* 0x000fca0007fe0100 */
[----:B------:R-:W-:-:S05]  /*0230*/  @P0 VIADD R3, R3, 0x1 ;  /* 0x0000000103030836 */ /* 0x000fca0000000000 */
[----:B------:R-:W-:Y:S02]  /*0240*/  @!P2 IADD3 R3, PT, PT, -R3, RZ, RZ ;  /* 0x000000ff0303a210 */ /* 0x000fe40007ffe1ff */
[----:B------:R-:W-:-:S04]  /*0250*/  @!P1 LOP3.LUT R3, RZ, R13, RZ, 0x33, !PT ;  /* 0x0000000dff039212 */ /* 0x000fc800078e33ff */
[----:B------:R-:W-:-:S04]  /*0260*/  ISETP.GT.AND P0, PT, R4, R3, PT ;  /* 0x000000030400720c */ /* 0x000fc80003f04270 */
[----:B--2---:R-:W-:-:S13]  /*0270*/  ISETP.GE.OR P0, PT, R0, UR6, P0 ;  /* 0x0000000600007c0c */ /* 0x004fda0008706670 */
[----:B------:R-:W-:Y:S05]  /*0280*/  @P0 EXIT ;  /* 0x000000000000094d */ /* 0x000fea0003800000 */
[----:B------:R-:W-:Y:S01]  /*0290*/  ISETP.GE.AND P0, PT, R9, 0x1, PT ;  /* 0x000000010900780c */ /* 0x000fe20003f06270 */
[----:B------:R-:W0:Y:S01]  /*02a0*/  LDCU.64 UR8, c[0x0][0x358] ;  /* 0x00006b00ff0877ac */ /* 0x000e220008000a00 */
[----:B------:R-:W-:-:S11]  /*02b0*/  IMAD.MOV.U32 R4, RZ, RZ, RZ ;  /* 0x000000ffff047224 */ /* 0x000fd600078e00ff */
[----:B------:R-:W-:Y:S05]  /*02c0*/  @!P0 BRA `(.L_x_0) ;  /* 0x00000008007c8947 */ /* 0x000fea0003800000 */
[C---:B------:R-:W-:Y:S01]  /*02d0*/  LOP3.LUT R6, R9.reuse, 0x7, RZ, 0xc0, !PT ;  /* 0x0000000709067812 */ /* 0x040fe200078ec0ff */
[----:B------:R-:W-:Y:S01]  /*02e0*/  IMAD.MOV.U32 R4, RZ, RZ, RZ ;  /* 0x000000ffff047224 */ /* 0x000fe200078e00ff */
[C---:B------:R-:W-:Y:S01]  /*02f0*/  LOP3.LUT R7, R9.reuse, 0x3, RZ, 0xc0, !PT ;  /* 0x0000000309077812 */ /* 0x040fe200078ec0ff */
[----:B------:R-:W-:Y:S01]  /*0300*/  UMOV UR4, URZ ;  /* 0x000000ff00047c82 */ /* 0x000fe20008000000 */
[----:B------:R-:W-:-:S07]  /*0310*/  LOP3.LUT R8, R9, 0x7ffffff8, RZ, 0xc0, !PT ;  /* 0x7ffffff809087812 */ /* 0x000fce00078ec0ff */
.L_x_7:
[----:B------:R-:W1:Y:S01]  /*0320*/  LDCU.64 UR6, c[0x0][0x398] ;  /* 0x00007300ff0677ac */ /* 0x000e620008000a00 */
[----:B------:R-:W-:Y:S01]  /*0330*/  HFMA2 R18, -RZ, RZ, 0, 0 ;  /* 0x00000000ff127431 */ /* 0x000fe200000001ff */
[----:B------:R-:W2:Y:S01]  /*0340*/  LDCU UR5, c[0x0][0x3a0] ;  /* 0x00007400ff0577ac */ /* 0x000ea20008000800 */
[----:B-1----:R-:W-:Y:S01]  /*0350*/  UISETP.GE.U32.AND UP1, UPT, UR7, 0x8, UPT ;  /* 0x000000080700788c */ /* 0x002fe2000bf26070 */
[----:B--2---:R-:W-:Y:S01]  /*0360*/  IMAD.U32 R9, RZ, RZ, UR5 ;  /* 0x00000005ff097e24 */ /* 0x004fe2000f8e00ff */
[----:B------:R-:W-:-:S03]  /*0370*/  UIMAD UR5, UR4, UR7, URZ ;  /* 0x00000007040572a4 */ /* 0x000fc6000f8e02ff */
[----:B------:R-:W-:Y:S01]  /*0380*/  IMAD R11, R5, R9, UR4 ;  /* 0x00000004050b7e24 */ /* 0x000fe2000f8e0209 */
[----:B------:R-:W-:-:S03]  /*0390*/  UIADD3 UR4, UPT, UPT, UR4, 0x1, URZ ;  /* 0x0000000104047890 */ /* 0x000fc6000fffe0ff */
[----:B------:R-:W-:Y:S01]  /*03a0*/  IMAD R10, R0, UR6, R11 ;  /* 0x00000006000a7c24 */ /* 0x000fe2000f8e020b */
[----:B------:R-:W-:Y:S01]  /*03b0*/  UISETP.NE.AND UP0, UPT, UR4, UR7, UPT ;  /* 0x000000070400728c */ /* 0x000fe2000bf05270 */
[----:B------:R-:W-:Y:S10]  /*03c0*/  BRA.U !UP1, `(.L_x_1) ;  /* 0x0000000109ec7547 */ /* 0x000ff4000b800000 */
[----:B------:R-:W-:Y:S01]  /*03d0*/  IMAD.MOV.U32 R19, RZ, RZ, RZ ;  /* 0x000000ffff137224 */ /* 0x000fe200078e00ff */
[----:B------:R-:W1:Y:S06]  /*03e0*/  LDCU UR6, c[0x0][0x398] ;  /* 0x00007300ff0677ac */ /* 0x000e6c0008000800 */
.L_x_2:
[----:B------:R-:W2:Y:S08]  /*03f0*/  LDC R9, c[0x0][0x3a0] ;  /* 0x0000e800ff097b82 */ /* 0x000eb00000000800 */
[----:B------:R-:W3:Y:S01]  /*0400*/  LDC.64 R14, c[0x0][0x380] ;  /* 0x0000e000ff0e7b82 */ /* 0x000ee20000000a00 */
[----:B--2---:R-:W-:-:S04]  /*0410*/  IMAD R18, R2, R9, R19 ;  /* 0x0000000902127224 */ /* 0x004fc800078e0213 */
[----:B-1----:R-:W-:Y:S01]  /*0420*/  IMAD R21, R10, UR6, R18 ;  /* 0x000000060a157c24 */ /* 0x002fe2000f8e0212 */
[----:B------:R-:W-:Y:S02]  /*0430*/  VIMNMX R12, PT, PT, R11, R18, !PT ;  /* 0x000000120b0c7248 */ /* 0x000fe40007fe0100 */
[----:B------:R-:W-:Y:S01]  /*0440*/  VIADDMNMX R20, R18, 0x1, R11, !PT ;  /* 0x0000000112147846 */ /* 0x000fe2000780010b */
[----:B---3--:R-:W-:Y:S01]  /*0450*/  IMAD.WIDE R14, R21, 0x4, R14 ;  /* 0x00000004150e7825 */ /* 0x008fe200078e020e */
[----:B------:R-:W-:Y:S02]  /*0460*/  ISETP.GE.AND P6, PT, R12, UR6, PT ;  /* 0x000000060c007c0c */ /* 0x000fe4000bfc6270 */
[----:B------:R-:W1:Y:S01]  /*0470*/  LDC.64 R12, c[0x0][0x388] ;  /* 0x0000e200ff0c7b82 */ /* 0x000e620000000a00 */
[----:B------:R-:W-:Y:S02]  /*0480*/  ISETP.GE.AND P0, PT, R20, UR6, PT ;  /* 0x0000000614007c0c */ /* 0x000fe4000bf06270 */
[----:B------:R-:W-:-:S05]  /*0490*/  IADD3 R20, P1, PT, R19, UR5, RZ ;  /* 0x0000000513147c10 */ /* 0x000fca000ff3e0ff */
[----:B------:R-:W-:-:S03]  /*04a0*/  IMAD.X R21, RZ, RZ, RZ, P1 ;  /* 0x000000ffff157224 */ /* 0x000fc600008e06ff */
[----:B------:R-:W2:Y:S01]  /*04b0*/  @!P6 LDC.64 R16, c[0x0][0x388] ;  /* 0x0000e200ff10eb82 */ /* 0x000ea20000000a00 */
[----:B------:R-:W-:Y:S01]  /*04c0*/  @!P6 VIADD R23, R19, UR5 ;  /* 0x000000051317ec36 */ /* 0x000fe20008000000 */
[----:B0-----:R-:W3:Y:S01]  /*04d0*/  @!P6 LDG.E R25, desc[UR8][R14.64] ;  /* 0x000000080e19e981 */ /* 0x001ee2000c1e1900 */
[C---:B-1----:R-:W-:Y:S02]  /*04e0*/  LEA R12, P1, R20.reuse, R12, 0x2 ;  /* 0x0000000c140c7211 */ /* 0x042fe400078210ff */
[----:B--2---:R-:W-:Y:S02]  /*04f0*/  @!P6 IMAD.WIDE.U32 R16, R23, 0x4, R16 ;  /* 0x000000041710e825 */ /* 0x004fe400078e0010 */
[----:B------:R-:W-:Y:S01]  /*0500*/  LEA.HI.X R13, R20, R13, R21, 0x2, P1 ;  /* 0x0000000d140d7211 */ /* 0x000fe200008f1415 */
[----:B------:R-:W2:Y:S04]  /*0510*/  @!P0 LDG.E R23, desc[UR8][R14.64+0x4] ;  /* 0x000004080e178981 */ /* 0x000ea8000c1e1900 */
[----:B------:R0:W3:Y:S04]  /*0520*/  @!P6 LDG.E R16, desc[UR8][R16.64] ;  /* 0x000000081010e981 */ /* 0x0000e8000c1e1900 */
[----:B------:R-:W2:Y:S01]  /*0530*/  @!P0 LDG.E R21, desc[UR8][R12.64+0x4] ;  /* 0x000004080c158981 */ /* 0x000ea2000c1e1900 */
[----:B------:R-:W-:-:S02]  /*0540*/  VIADDMNMX R20, R18, 0x2, R11, !PT ;  /* 0x0000000212147846 */ /* 0x000fc4000780010b */
[--C-:B------:R-:W-:Y:S02]  /*0550*/  VIADDMNMX R22, R18, 0x3, R11.reuse, !PT ;  /* 0x0000000312167846 */ /* 0x100fe4000780010b */
[----:B------:R-:W-:Y:S02]  /*0560*/  ISETP.GE.AND P1, PT, R20, UR6, PT ;  /* 0x0000000614007c0c */ /* 0x000fe4000bf26270 */
[----:B------:R-:W-:Y:S02]  /*0570*/  ISETP.GE.AND P2, PT, R22, UR6, PT ;  /* 0x0000000616007c0c */ /* 0x000fe4000bf46270 */
[C-C-:B------:R-:W-:Y:S02]  /*0580*/  VIADDMNMX R20, R18.reuse, 0x4, R11.reuse, !PT ;  /* 0x0000000412147846 */ /* 0x140fe4000780010b */
[C-C-:B0-----:R-:W-:Y:S02]  /*0590*/  VIADDMNMX R17, R18.reuse, 0x6, R11.reuse, !PT ;  /* 0x0000000612117846 */ /* 0x141fe4000780010b */
[----:B------:R-:W-:-:S02]  /*05a0*/  VIADDMNMX R22, R18, 0x5, R11, !PT ;  /* 0x0000000512167846 */ /* 0x000fc4000780010b */
[----:B------:R-:W-:Y:S02]  /*05b0*/  ISETP.GE.AND P3, PT, R20, UR6, PT ;  /* 0x0000000614007c0c */ /* 0x000fe4000bf66270 */
[----:B------:R-:W-:Y:S01]  /*05c0*/  VIADDMNMX R18, R18, 0x7, R11, !PT ;  /* 0x0000000712127846 */ /* 0x000fe2000780010b */
[----:B------:R-:W4:Y:S01]  /*05d0*/  @!P1 LDG.E R27, desc[UR8][R14.64+0x8] ;  /* 0x000008080e1b9981 */ /* 0x000f22000c1e1900 */
[----:B------:R-:W-:Y:S02]  /*05e0*/  ISETP.GE.AND P4, PT, R22, UR6, PT ;  /* 0x0000000616007c0c */ /* 0x000fe4000bf86270 */
[----:B------:R-:W-:Y:S01]  /*05f0*/  ISETP.GE.AND P5, PT, R17, UR6, PT ;  /* 0x0000000611007c0c */ /* 0x000fe2000bfa6270 */
[----:B------:R-:W5:Y:S04]  /*0600*/  @!P2 LDG.E R29, desc[UR8][R14.64+0xc] ;  /* 0x00000c080e1da981 */ /* 0x000f68000c1e1900 */
[----:B------:R-:W4:Y:S06]  /*0610*/  @!P1 LDG.E R17, desc[UR8][R12.64+0x8] ;  /* 0x000008080c119981 */ /* 0x000f2c000c1e1900 */
[----:B------:R-:W5:Y:S04]  /*0620*/  @!P4 LDG.E R20, desc[UR8][R12.64+0x14] ;  /* 0x000014080c14c981 */ /* 0x000f68000c1e1900 */
[----:B------:R-:W5:Y:S01]  /*0630*/  @!P5 LDG.E R22, desc[UR8][R12.64+0x18] ;  /* 0x000018080c16d981 */ /* 0x000f62000c1e1900 */
[----:B---3--:R-:W-:Y:S01]  /*0640*/  @!P6 FFMA R4, R25, R16, R4 ;  /* 0x000000101904e223 */ /* 0x008fe20000000004 */
[----:B------:R-:W-:-:S02]  /*0650*/  ISETP.GE.AND P6, PT, R18, UR6, PT ;  /* 0x0000000612007c0c */ /* 0x000fc4000bfc6270 */
[----:B------:R-:W3:Y:S04]  /*0660*/  @!P3 LDG.E R25, desc[UR8][R14.64+0x10] ;  /* 0x000010080e19b981 */ /* 0x000ee8000c1e1900 */
[----:B------:R-:W5:Y:S01]  /*0670*/  @!P2 LDG.E R18, desc[UR8][R12.64+0xc] ;  /* 0x00000c080c12a981 */ /* 0x000f62000c1e1900 */
[----:B--2---:R-:W-:-:S03]  /*0680*/  @!P0 FFMA R4, R23, R21, R4 ;  /* 0x0000001517048223 */ /* 0x004fc60000000004 */
[----:B------:R-:W3:Y:S04]  /*0690*/  @!P3 LDG.E R16, desc[UR8][R12.64+0x10] ;  /* 0x000010080c10b981 */ /* 0x000ee8000c1e1900 */
[----:B------:R-:W2:Y:S04]  /*06a0*/  @!P4 LDG.E R21, desc[UR8][R14.64+0x14] ;  /* 0x000014080e15c981 */ /* 0x000ea8000c1e1900 */
[----:B------:R-:W2:Y:S04]  /*06b0*/  @!P5 LDG.E R23, desc[UR8][R14.64+0x18] ;  /* 0x000018080e17d981 */ /* 0x000ea8000c1e1900 */
[----:B------:R-:W2:Y:S04]  /*06c0*/  @!P6 LDG.E R24, desc[UR8][R14.64+0x1c] ;  /* 0x00001c080e18e981 */ /* 0x000ea8000c1e1900 */
[----:B------:R-:W2:Y:S01]  /*06d0*/  @!P6 LDG.E R26, desc[UR8][R12.64+0x1c] ;  /* 0x00001c080c1ae981 */ /* 0x000ea2000c1e1900 */
[----:B------:R-:W-:Y:S01]  /*06e0*/  IADD3 R19, PT, PT, R19, 0x8, RZ ;  /* 0x0000000813137810 */ /* 0x000fe20007ffe0ff */
[----:B----4-:R-:W-:-:S03]  /*06f0*/  @!P1 FFMA R4, R27, R17, R4 ;  /* 0x000000111b049223 */ /* 0x010fc60000000004 */
[----:B------:R-:W-:Y:S01]  /*0700*/  ISETP.NE.AND P0, PT, R19, R8, PT ;  /* 0x000000081300720c */ /* 0x000fe20003f05270 */
[----:B-----5:R-:W-:-:S04]  /*0710*/  @!P2 FFMA R4, R29, R18, R4 ;  /* 0x000000121d04a223 */ /* 0x020fc80000000004 */
[----:B---3--:R-:W-:-:S04]  /*0720*/  @!P3 FFMA R4, R25, R16, R4 ;  /* 0x000000101904b223 */ /* 0x008fc80000000004 */
[----:B--2---:R-:W-:-:S04]  /*0730*/  @!P4 FFMA R4, R21, R20, R4 ;  /* 0x000000141504c223 */ /* 0x004fc80000000004 */
[----:B------:R-:W-:-:S04]  /*0740*/  @!P5 FFMA R4, R23, R22, R4 ;  /* 0x000000161704d223 */ /* 0x000fc80000000004 */
[----:B------:R-:W-:Y:S01]  /*0750*/  @!P6 FFMA R4, R24, R26, R4 ;  /* 0x0000001a1804e223 */ /* 0x000fe20000000004 */
[----:B------:R-:W-:Y:S06]  /*0760*/  @P0 BRA `(.L_x_2) ;  /* 0xfffffffc00200947 */ /* 0x000fec000383ffff */
[----:B------:R-:W-:-:S07]  /*0770*/  IMAD.MOV.U32 R18, RZ, RZ, R8 ;  /* 0x000000ffff127224 */ /* 0x000fce00078e0008 */
.L_x_1:
[----:B------:R-:W-:-:S13]  /*0780*/  ISETP.NE.AND P0, PT, R6, RZ, PT ;  /* 0x000000ff0600720c */ /* 0x000fda0003f05270 */
[----:B------:R-:W-:Y:S05]  /*0790*/  @!P0 BRA `(.L_x_3) ;  /* 0x0000000400448947 */ /* 0x000fea0003800000 */
[----:B------:R-:W-:Y:S01]  /*07a0*/  VIADD R12, R6, 0xffffffff ;  /* 0xffffffff060c7836 */ /* 0x000fe20000000000 */
[----:B------:R-:W-:-:S04]  /*07b0*/  ISETP.NE.AND P0, PT, R7, RZ, PT ;  /* 0x000000ff0700720c */ /* 0x000fc80003f05270 */
[----:B------:R-:W-:-:S13]  /*07c0*/  ISETP.GE.U32.AND P1, PT, R12, 0x3, PT ;  /* 0x000000030c00780c */ /* 0x000fda0003f26070 */
[----:B------:R-:W-:Y:S05]  /*07d0*/  @!P1 BRA `(.L_x_4) ;  /* 0x0000000000849947 */ /* 0x000fea0003800000 */
[----:B------:R-:W-:Y:S01]  /*07e0*/  IMAD R20, R2, R9, R18 ;  /* 0x0000000902147224 */ /* 0x000fe200078e0212 */
[----:B------:R-:W1:Y:S04]  /*07f0*/  LDC.64 R14, c[0x0][0x380] ;  /* 0x0000e000ff0e7b82 */ /* 0x000e680000000a00 */
[----:B------:R-:W-:Y:S02]  /*0800*/  VIMNMX R12, PT, PT, R11, R20, !PT ;  /* 0x000000140b0c7248 */ /* 0x000fe40007fe0100 */
[--C-:B------:R-:W-:Y:S02]  /*0810*/  VIADDMNMX R19, R20, 0x1, R11.reuse, !PT ;  /* 0x0000000114137846 */ /* 0x100fe4000780010b */
[----:B------:R-:W-:Y:S02]  /*0820*/  ISETP.GE.AND P1, PT, R12, UR6, PT ;  /* 0x000000060c007c0c */ /* 0x000fe4000bf26270 */
[----:B------:R-:W2:Y:S01]  /*0830*/  LDC.64 R12, c[0x0][0x388] ;  /* 0x0000e200ff0c7b82 */ /* 0x000ea20000000a00 */
[----:B------:R-:W-:-:S02]  /*0840*/  VIADDMNMX R22, R20, 0x2, R11, !PT ;  /* 0x0000000214167846 */ /* 0x000fc4000780010b */
[----:B------:R-:W-:Y:S02]  /*0850*/  ISETP.GE.AND P2, PT, R19, UR6, PT ;  /* 0x0000000613007c0c */ /* 0x000fe4000bf46270 */
[----:B------:R-:W-:Y:S02]  /*0860*/  IADD3 R19, P4, PT, R18, UR5, RZ ;  /* 0x0000000512137c10 */ /* 0x000fe4000ff9e0ff */
[----:B------:R-:W-:Y:S02]  /*0870*/  ISETP.GE.AND P3, PT, R22, UR6, PT ;  /* 0x0000000616007c0c */ /* 0x000fe4000bf66270 */
[----:B------:R-:W-:Y:S02]  /*0880*/  IADD3.X R22, PT, PT, RZ, RZ, RZ, P4, !PT ;  /* 0x000000ffff167210 */ /* 0x000fe400027fe4ff */
[----:B------:R-:W3:Y:S01]  /*0890*/  @!P1 LDC.64 R16, c[0x0][0x388] ;  /* 0x0000e200ff109b82 */ /* 0x000ee20000000a00 */
[----:B------:R-:W-:Y:S01]  /*08a0*/  @!P1 VIADD R21, R18, UR5 ;  /* 0x0000000512159c36 */ /* 0x000fe20008000000 */
[----:B--2---:R-:W-:-:S04]  /*08b0*/  LEA R12, P5, R19, R12, 0x2 ;  /* 0x0000000c130c7211 */ /* 0x004fc800078a10ff */
[----:B------:R-:W-:-:S05]  /*08c0*/  LEA.HI.X R13, R19, R13, R22, 0x2, P5 ;  /* 0x0000000d130d7211 */ /* 0x000fca00028f1416 */
[----:B0-----:R-:W2:Y:S01]  /*08d0*/  @!P3 LDG.E R22, desc[UR8][R12.64+0x8] ;  /* 0x000008080c16b981 */ /* 0x001ea2000c1e1900 */
[----:B---3--:R-:W-:-:S04]  /*08e0*/  @!P1 IMAD.WIDE.U32 R16, R21, 0x4, R16 ;  /* 0x0000000415109825 */ /* 0x008fc800078e0010 */
[----:B------:R-:W-:Y:S01]  /*08f0*/  IMAD R21, R10, UR6, R20 ;  /* 0x000000060a157c24 */ /* 0x000fe2000f8e0214 */
[----:B------:R-:W-:Y:S01]  /*0900*/  VIADDMNMX R20, R20, 0x3, R11, !PT ;  /* 0x0000000314147846 */ /* 0x000fe2000780010b */
[----:B------:R-:W3:Y:S02]  /*0910*/  @!P1 LDG.E R16, desc[UR8][R16.64] ;  /* 0x0000000810109981 */ /* 0x000ee4000c1e1900 */
[----:B-1----:R-:W-:Y:S01]  /*0920*/  IMAD.WIDE R14, R21, 0x4, R14 ;  /* 0x00000004150e7825 */ /* 0x002fe200078e020e */
[----:B------:R-:W-:Y:S02]  /*0930*/  ISETP.GE.AND P4, PT, R20, UR6, PT ;  /* 0x0000000614007c0c */ /* 0x000fe4000bf86270 */
[----:B------:R-:W4:Y:S04]  /*0940*/  @!P2 LDG.E R20, desc[UR8][R12.64+0x4] ;  /* 0x000004080c14a981 */ /* 0x000f28000c1e1900 */
[----:B------:R-:W3:Y:S04]  /*0950*/  @!P1 LDG.E R19, desc[UR8][R14.64] ;  /* 0x000000080e139981 */ /* 0x000ee8000c1e1900 */
[----:B------:R-:W4:Y:S04]  /*0960*/  @!P2 LDG.E R21, desc[UR8][R14.64+0x4] ;  /* 0x000004080e15a981 */ /* 0x000f28000c1e1900 */
[----:B------:R-:W2:Y:S04]  /*0970*/  @!P3 LDG.E R23, desc[UR8][R14.64+0x8] ;  /* 0x000008080e17b981 */ /* 0x000ea8000c1e1900 */
[----:B------:R-:W5:Y:S04]  /*0980*/  @!P4 LDG.E R25, desc[UR8][R14.64+0xc] ;  /* 0x00000c080e19c981 */ /* 0x000f68000c1e1900 */
[----:B------:R-:W5:Y:S01]  /*0990*/  @!P4 LDG.E R24, desc[UR8][R12.64+0xc] ;  /* 0x00000c080c18c981 */ /* 0x000f62000c1e1900 */
[----:B------:R-:W-:-:S02]  /*09a0*/  VIADD R18, R18, 0x4 ;  /* 0x0000000412127836 */ /* 0x000fc40000000000 */
[----:B---3--:R-:W-:-:S04]  /*09b0*/  @!P1 FFMA R4, R19, R16, R4 ;  /* 0x0000001013049223 */ /* 0x008fc80000000004 */
[----:B----4-:R-:W-:-:S04]  /*09c0*/  @!P2 FFMA R4, R21, R20, R4 ;  /* 0x000000141504a223 */ /* 0x010fc80000000004 */
[----:B--2---:R-:W-:-:S04]  /*09d0*/  @!P3 FFMA R4, R23, R22, R4 ;  /* 0x000000161704b223 */ /* 0x004fc80000000004 */
[----:B-----5:R-:W-:-:S07]  /*09e0*/  @!P4 FFMA R4, R25, R24, R4 ;  /* 0x000000181904c223 */ /* 0x020fce0000000004 */
.L_x_4:
[----:B------:R-:W-:Y:S05]  /*09f0*/  @!P0 BRA `(.L_x_3) ;  /* 0x0000000000ac8947 */ /* 0x000fea0003800000 */
[----:B------:R-:W1:Y:S01]  /*0a00*/  LDCU UR7, c[0x0][0x39c] ;  /* 0x00007380ff0777ac */ /* 0x000e620008000800 */
[----:B------:R-:W-:Y:S01]  /*0a10*/  ISETP.NE.AND P0, PT, R7, 0x1, PT ;  /* 0x000000010700780c */ /* 0x000fe20003f05270 */
[----:B-1----:R-:W-:-:S12]  /*0a20*/  ULOP3.LUT UP1, URZ, UR7, 0x1, URZ, 0xc0, !UPT ;  /* 0x0000000107ff7892 */ /* 0x002fd8000f82c0ff */
[----:B------:R-:W-:Y:S05]  /*0a30*/  @!P0 BRA `(.L_x_5) ;  /* 0x00000000005c8947 */ /* 0x000fea0003800000 */
[----:B------:R-:W-:Y:S01]  /*0a40*/  IMAD R20, R2, R9, R18 ;  /* 0x0000000902147224 */ /* 0x000fe200078e0212 */
[----:B------:R-:W1:Y:S03]  /*0a50*/  LDC.64 R14, c[0x0][0x380] ;  /* 0x0000e000ff0e7b82 */ /* 0x000e660000000a00 */
[----:B------:R-:W-:Y:S01]  /*0a60*/  IMAD R19, R10, UR6, R20 ;  /* 0x000000060a137c24 */ /* 0x000fe2000f8e0214 */
[----:B------:R-:W-:Y:S02]  /*0a70*/  VIMNMX R12, PT, PT, R11, R20, !PT ;  /* 0x000000140b0c7248 */ /* 0x000fe40007fe0100 */
[----:B------:R-:W-:Y:S02]  /*0a80*/  VIADDMNMX R13, R20, 0x1, R11, !PT ;  /* 0x00000001140d7846 */ /* 0x000fe4000780010b */
[----:B------:R-:W-:Y:S02]  /*0a90*/  ISETP.GE.AND P0, PT, R12, UR6, PT ;  /* 0x000000060c007c0c */ /* 0x000fe4000bf06270 */
[----:B------:R-:W-:-:S11]  /*0aa0*/  ISETP.GE.AND P1, PT, R13, UR6, PT ;  /* 0x000000060d007c0c */ /* 0x000fd6000bf26270 */
[----:B------:R-:W2:Y:S01]  /*0ab0*/  @!P0 LDC.64 R16, c[0x0][0x388] ;  /* 0x0000e200ff108b82 */ /* 0x000ea20000000a00 */
[C---:B------:R-:W-:Y:S01]  /*0ac0*/  @!P0 VIADD R21, R18.reuse, UR5 ;  /* 0x0000000512158c36 */ /* 0x040fe20008000000 */
[----:B------:R-:W-:Y:S01]  /*0ad0*/  @!P1 IADD3 R20, P2, PT, R18, UR5, RZ ;  /* 0x0000000512149c10 */ /* 0x000fe2000ff5e0ff */
[----:B-1----:R-:W-:-:S03]  /*0ae0*/  IMAD.WIDE R14, R19, 0x4, R14 ;  /* 0x00000004130e7825 */ /* 0x002fc600078e020e */
[----:B------:R-:W-:Y:S02]  /*0af0*/  @!P1 IADD3.X R19, PT, PT, RZ, RZ, RZ, P2, !PT ;  /* 0x000000ffff139210 */ /* 0x000fe400017fe4ff */
[----:B------:R-:W1:Y:S01]  /*0b00*/  @!P1 LDC.64 R12, c[0x0][0x388] ;  /* 0x0000e200ff0c9b82 */ /* 0x000e620000000a00 */
[----:B--2---:R-:W-:Y:S02]  /*0b10*/  @!P0 IMAD.WIDE.U32 R16, R21, 0x4, R16 ;  /* 0x0000000415108825 */ /* 0x004fe400078e0010 */
[----:B0-----:R-:W2:Y:S04]  /*0b20*/  @!P1 LDG.E R21, desc[UR8][R14.64+0x4] ;  /* 0x000004080e159981 */ /* 0x001ea8000c1e1900 */
[----:B------:R-:W3:Y:S01]  /*0b30*/  @!P0 LDG.E R17, desc[UR8][R16.64] ;  /* 0x0000000810118981 */ /* 0x000ee2000c1e1900 */
[----:B-1----:R-:W-:-:S04]  /*0b40*/  @!P1 LEA R12, P2, R20, R12, 0x2 ;  /* 0x0000000c140c9211 */ /* 0x002fc800078410ff */
[----:B------:R-:W-:Y:S02]  /*0b50*/  @!P1 LEA.HI.X R13, R20, R13, R19, 0x2, P2 ;  /* 0x0000000d140d9211 */ /* 0x000fe400010f1413 */
[----:B------:R-:W3:Y:S04]  /*0b60*/  @!P0 LDG.E R19, desc[UR8][R14.64] ;  /* 0x000000080e138981 */ /* 0x000ee8000c1e1900 */
[----:B------:R-:W2:Y:S01]  /*0b70*/  @!P1 LDG.E R12, desc[UR8][R12.64+0x4] ;  /* 0x000004080c0c9981 */ /* 0x000ea2000c1e1900 */
[----:B------:R-:W-:Y:S02]  /*0b80*/  VIADD R18, R18, 0x2 ;  /* 0x0000000212127836 */ /* 0x000fe40000000000 */
[----:B---3--:R-:W-:-:S04]  /*0b90*/  @!P0 FFMA R4, R17, R19, R4 ;  /* 0x0000001311048223 */ /* 0x008fc80000000004 */
[----:B--2---:R-:W-:-:S07]  /*0ba0*/  @!P1 FFMA R4, R21, R12, R4 ;  /* 0x0000000c15049223 */ /* 0x004fce0000000004 */
.L_x_5:
[----:B------:R-:W-:Y:S05]  /*0bb0*/  BRA.U !UP1, `(.L_x_3) ;  /* 0x00000001093c7547 */ /* 0x000fea000b800000 */
[----:B------:R-:W-:Y:S01]  /*0bc0*/  IMAD R9, R2, R9, R18 ;  /* 0x0000000902097224 */ /* 0x000fe200078e0212 */
[----:B------:R-:W-:Y:S04]  /*0bd0*/  BSSY.RECONVERGENT B0, `(.L_x_3) ;  /* 0x000000d000007945 */ /* 0x000fe80003800200 */
[----:B------:R-:W-:-:S04]  /*0be0*/  VIMNMX R11, PT, PT, R11, R9, !PT ;  /* 0x000000090b0b7248 */ /* 0x000fc80007fe0100 */
[----:B------:R-:W-:-:S13]  /*0bf0*/  ISETP.GE.AND P0, PT, R11, UR6, PT ;  /* 0x000000060b007c0c */ /* 0x000fda000bf06270 */
[----:B------:R-:W-:Y:S05]  /*0c00*/  @P0 BRA `(.L_x_6) ;  /* 0x0000000000240947 */ /* 0x000fea0003800000 */
[----:B------:R-:W1:Y:S01]  /*0c10*/  LDC.64 R14, c[0x0][0x380] ;  /* 0x0000e000ff0e7b82 */ /* 0x000e620000000a00 */
[----:B------:R-:W-:Y:S02]  /*0c20*/  IMAD R9, R10, UR6, R9 ;  /* 0x000000060a097c24 */ /* 0x000fe4000f8e0209 */
[----:B------:R-:W-:-:S05]  /*0c30*/  VIADD R11, R18, UR5 ;  /* 0x00000005120b7c36 */ /* 0x000fca0008000000 */
[----:B------:R-:W2:Y:S01]  /*0c40*/  LDC.64 R12, c[0x0][0x388] ;  /* 0x0000e200ff0c7b82 */ /* 0x000ea20000000a00 */
[----:B-1----:R-:W-:-:S06]  /*0c50*/  IMAD.WIDE R14, R9, 0x4, R14 ;  /* 0x00000004090e7825 */ /* 0x002fcc00078e020e */
[----:B0-----:R-:W3:Y:S01]  /*0c60*/  LDG.E R15, desc[UR8][R14.64] ;  /* 0x000000080e0f7981 */ /* 0x001ee2000c1e1900 */
[----:B--2---:R-:W-:-:S06]  /*0c70*/  IMAD.WIDE.U32 R12, R11, 0x4, R12 ;  /* 0x000000040b0c7825 */ /* 0x004fcc00078e000c */
[----:B------:R-:W3:Y:S02]  /*0c80*/  LDG.E R12, desc[UR8][R12.64] ;  /* 0x000000080c0c7981 */ /* 0x000ee4000c1e1900 */
[----:B---3--:R-:W-:-:S07]  /*0c90*/  FFMA R4, R15, R12, R4 ;  /* 0x0000000c0f047223 */ /* 0x008fce0000000004 */
.L_x_6:
[----:B0-----:R-:W-:Y:S05]  /*0ca0*/  BSYNC.RECONVERGENT B0 ;  /* 0x0000000000007941 */ /* 0x001fea0003800200 */
.L_x_3:
[----:B------:R-:W-:Y:S05]  /*0cb0*/  BRA.U UP0, `(.L_x_7) ;  /* 0xfffffff500987547 */ /* 0x000fea000b83ffff */
.L_x_0:
[----:B------:R-:W1:Y:S01]  /*0cc0*/  LDC.64 R6, c[0x0][0x390] ;  /* 0x0000e400ff067b82 */ /* 0x000e620000000a00 */
[----:B------:R-:W-:-:S05]  /*0cd0*/  IMAD R0, R3, R0, R0 ;  /* 0x0000000003007224 */ /* 0x000fca00078e0200 */
[----:B------:R-:W-:-:S05]  /*0ce0*/  IADD3 R0, PT, PT, R5, R0, RZ ;  /* 0x0000000005007210 */ /* 0x000fca0007ffe0ff */
[----:B------:R-:W-:-:S04]  /*0cf0*/  IMAD R3, R3, R0, R0 ;  /* 0x0000000003037224 */ /* 0x000fc800078e0200 */
[----:B------:R-:W-:-:S04]  /*0d00*/  IMAD.IADD R3, R2, 0x1, R3 ;  /* 0x0000000102037824 */ /* 0x000fc800078e0203 */
[----:B-1----:R-:W-:-:S05]  /*0d10*/  IMAD.WIDE R2, R3, 0x4, R6 ;  /* 0x0000000403027825 */ /* 0x002fca00078e0206 */
[----:B0-----:R-:W-:Y:S01]  /*0d20*/  STG.E desc[UR8][R2.64], R4 ;  /* 0x0000000402007986 */ /* 0x001fe2000c101908 */
[----:B------:R-:W-:Y:S05]  /*0d30*/  EXIT ;  /* 0x000000000000794d */ /* 0x000fea0003800000 */
.L_x_8:
[----:B------:R-:W-:-:S00]  /*0d40*/  BRA `(.L_x_8) ;  /* 0xfffffffc00fc7947 */ /* 0x000fc0000383ffff */
[----:B------:R-:W-:-:S00]  /*0d50*/  NOP ;  /* 0x0000000000007918 */ /* 0x000fc00000000000 */
        /* <DEDUP_REMOVED lines=10> */
.L_x_9:


//--------------------- .nv.shared.reserved.0     --------------------------
	.section	.nv.shared.reserved.0,"aw",@nobits
	.weak		__nv_reservedSMEM_offset_0_alias
	.size		__nv_reservedSMEM_offset_0_alias, 0, 64
	.other		__nv_reservedSMEM_offset_0_alias,@"STO_CUDA_RESERVED_SHARED STV_DEFAULT"
__nv_reservedSMEM_offset_0_alias:
	.zero		0
	.zero		64


//--------------------- .nv.constant0._Z17conv2d_vectorizedPfS_S_iiii --------------------------
	.section	.nv.constant0._Z17conv2d_vectorizedPfS_S_iiii,"a",@progbits
	.sectionflags	@""
	.align	4
.nv.constant0._Z17conv2d_vectorizedPfS_S_iiii:
	.zero		936


//--------------------- SYMBOLS --------------------------

	.type		.nv.reservedSmem.offset0,@object
	.size		.nv.reservedSmem.offset0,0x4
